//
// Generated by NVIDIA NVVM Compiler
//
// Compiler Build ID: CL-36424714
// Cuda compilation tools, release 13.0, V13.0.88
// Based on NVVM 20.0.0
//

.version 9.0
.target sm_100
.address_size 64

	// .globl	_Z5solvePA100_d

.visible .entry _Z5solvePA100_d(
	.param .u64 .ptr .align 1 _Z5solvePA100_d_param_0
)
{
	.reg .pred 	%p<8>;
	.reg .b32 	%r<11>;
	.reg .b64 	%rd<9>;
	.reg .b64 	%fd<16>;

	ld.param.u64 	%rd1, [_Z5solvePA100_d_param_0];
	mov.u32 	%r3, %tid.x;
	mov.u32 	%r4, %ctaid.x;
	mov.u32 	%r5, %ntid.x;
	mad.lo.s32 	%r1, %r4, %r5, %r3;
	mov.u32 	%r6, %tid.y;
	mov.u32 	%r7, %ctaid.y;
	mov.u32 	%r8, %ntid.y;
	mad.lo.s32 	%r9, %r7, %r8, %r6;
	setp.gt.s32 	%p1, %r1, 98;
	setp.gt.u32 	%p2, %r9, 98;
	or.pred  	%p3, %p1, %p2;
	setp.eq.s32 	%p4, %r1, 0;
	or.pred  	%p5, %p4, %p3;
	setp.eq.s32 	%p6, %r9, 0;
	or.pred  	%p7, %p5, %p6;
	@%p7 bra 	$L__BB0_2;
	cvta.to.global.u64 	%rd2, %rd1;
	mul.wide.s32 	%rd3, %r1, 800;
	add.s64 	%rd4, %rd2, %rd3;
	mul.wide.u32 	%rd5, %r9, 8;
	add.s64 	%rd6, %rd4, %rd5;
	ld.global.f64 	%fd1, [%rd6];
	mul.f64 	%fd2, %fd1, 0d3FEFDF3B645A1CAC;
	div.rn.f64 	%fd3, %fd2, 0d4059000000000000;
	ld.global.f64 	%fd4, [%rd6+-800];
	ld.global.f64 	%fd5, [%rd6+800];
	add.f64 	%fd6, %fd4, %fd5;
	ld.global.f64 	%fd7, [%rd6+8];
	add.f64 	%fd8, %fd6, %fd7;
	add.s32 	%r10, %r9, -1;
	mul.wide.u32 	%rd7, %r10, 8;
	add.s64 	%rd8, %rd4, %rd7;
	ld.global.f64 	%fd9, [%rd8];
	add.f64 	%fd10, %fd8, %fd9;
	fma.rn.f64 	%fd11, %fd1, 0dC010000000000000, %fd10;
	mul.f64 	%fd12, %fd11, 0d4024000000000000;
	mul.f64 	%fd13, %fd12, 0d3F847AE147AE147B;
	div.rn.f64 	%fd14, %fd13, 0d4059000000000000;
	add.f64 	%fd15, %fd3, %fd14;
	st.global.f64 	[%rd6], %fd15;
$L__BB0_2:
	ret;

}


// ===== COMPILED SASS (sm_100) =====

	.target	sm_100

	.elftype	@"ET_EXEC"


//--------------------- .note.nv.tkinfo           --------------------------
	.section	.note.nv.tkinfo,"",@"SHT_NOTE"
	.sectionflags	@"SHF_NOTE_NV_TKINFO"
	.tkinfo
        /*0018*/ 	.word	0x00000002
        /*0030*/ 	.string	""
        /*0030*/ 	.string	"ptxas"
        /*0030*/ 	.string	"Cuda compilation tools, release 13.0, V13.0.88"
        /*0030*/ 	.string	"Build cuda_13.0.r13.0/compiler.36424714_0"
        /*0030*/ 	.string	"-arch sm_100 -m 64 "



//--------------------- .note.nv.cuinfo           --------------------------
	.section	.note.nv.cuinfo,"",@"SHT_NOTE"
	.sectionflags	@"SHF_NOTE_NV_CUINFO"
        /*0018*/ 	.short	0x0002
        /*001a*/ 	.short	0x0064
        /*001c*/ 	.short	0x0082
	.zero		2


//--------------------- .nv.info                  --------------------------
	.section	.nv.info,"",@"SHT_CUDA_INFO"
	.align	4


	//----- nvinfo : EIATTR_REGCOUNT
	.align		4
        /*0000*/ 	.byte	0x04, 0x2f
        /*0002*/ 	.short	(.L_1 - .L_0)
	.align		4
.L_0:
        /*0004*/ 	.word	index@(_Z5solvePA100_d)
        /*0008*/ 	.word	0x00000020


	//----- nvinfo : EIATTR_FRAME_SIZE
	.align		4
.L_1:
        /*000c*/ 	.byte	0x04, 0x11
        /*000e*/ 	.short	(.L_3 - .L_2)
	.align		4
.L_2:
        /*0010*/ 	.word	index@($__internal_0_$__cuda_sm20_div_rn_f64_full)
        /*0014*/ 	.word	0x00000000


	//----- nvinfo : EIATTR_FRAME_SIZE
	.align		4
.L_3:
        /*0018*/ 	.byte	0x04, 0x11
        /*001a*/ 	.short	(.L_5 - .L_4)
	.align		4
.L_4:
        /*001c*/ 	.word	index@(_Z5solvePA100_d)
        /*0020*/ 	.word	0x00000000


	//----- nvinfo : EIATTR_MIN_STACK_SIZE
	.align		4
.L_5:
        /*0024*/ 	.byte	0x04, 0x12
        /*0026*/ 	.short	(.L_7 - .L_6)
	.align		4
.L_6:
        /*0028*/ 	.word	index@(_Z5solvePA100_d)
        /*002c*/ 	.word	0x00000000
.L_7:


//--------------------- .nv.compat                --------------------------
	.section	.nv.compat,"",@"SHT_CUDA_COMPAT_INFO"
	.align	4
        /*0000*/ 	.byte	0x02, 0x09, 0x00, 0x00, 0x02, 0x02, 0x01, 0x00, 0x02, 0x05, 0x05, 0x00, 0x03, 0x07, 0x01, 0x01
        /*0010*/ 	.byte	0x02, 0x03, 0x00, 0x00, 0x02, 0x06, 0x01, 0x00, 0x04, 0x0b, 0x08, 0x00, 0x01, 0x00, 0x00, 0x00
        /*0020*/ 	.byte	0x00, 0x00, 0x00, 0x00


//--------------------- .nv.info._Z5solvePA100_d  --------------------------
	.section	.nv.info._Z5solvePA100_d,"",@"SHT_CUDA_INFO"
	.sectionflags	@""
	.align	4


	//----- nvinfo : EIATTR_CUDA_API_VERSION
	.align		4
        /*0000*/ 	.byte	0x04, 0x37
        /*0002*/ 	.short	(.L_9 - .L_8)
.L_8:
        /*0004*/ 	.word	0x00000082


	//----- nvinfo : EIATTR_KPARAM_INFO
	.align		4
.L_9:
        /*0008*/ 	.byte	0x04, 0x17
        /*000a*/ 	.short	(.L_11 - .L_10)
.L_10:
        /*000c*/ 	.word	0x00000000
        /*0010*/ 	.short	0x0000
        /*0012*/ 	.short	0x0000
        /*0014*/ 	.byte	0x00, 0xf5, 0x21, 0x00


	//----- nvinfo : EIATTR_SPARSE_MMA_MASK
	.align		4
.L_11:
        /*0018*/ 	.byte	0x03, 0x50
        /*001a*/ 	.short	0x0000


	//----- nvinfo : EIATTR_MAXREG_COUNT
	.align		4
        /*001c*/ 	.byte	0x03, 0x1b
        /*001e*/ 	.short	0x00ff


	//----- nvinfo : EIATTR_MERCURY_ISA_VERSION
	.align		4
        /*0020*/ 	.byte	0x03, 0x5f
        /*0022*/ 	.short	0x0101


	//----- nvinfo : EIATTR_VRC_CTA_INIT_COUNT
	.align		4
        /*0024*/ 	.byte	0x02, 0x4a
	.zero		1
	.zero		1


	//----- nvinfo : EIATTR_EXIT_INSTR_OFFSETS
	.align		4
        /*0028*/ 	.byte	0x04, 0x1c
        /*002a*/ 	.short	(.L_13 - .L_12)


	//   ....[0]....
.L_12:
        /*002c*/ 	.word	0x000000d0


	//   ....[1]....
        /*0030*/ 	.word	0x00000560


	//----- nvinfo : EIATTR_CRS_STACK_SIZE
	.align		4
.L_13:
        /*0034*/ 	.byte	0x04, 0x1e
        /*0036*/ 	.short	(.L_15 - .L_14)
.L_14:
        /*0038*/ 	.word	0x00000000


	//----- nvinfo : EIATTR_CBANK_PARAM_SIZE
	.align		4
.L_15:
        /*003c*/ 	.byte	0x03, 0x19
        /*003e*/ 	.short	0x0008


	//----- nvinfo : EIATTR_PARAM_CBANK
	.align		4
        /*0040*/ 	.byte	0x04, 0x0a
        /*0042*/ 	.short	(.L_17 - .L_16)
	.align		4
.L_16:
        /*0044*/ 	.word	index@(.nv.constant0._Z5solvePA100_d)
        /*0048*/ 	.short	0x0380
        /*004a*/ 	.short	0x0008


	//----- nvinfo : EIATTR_SW_WAR
	.align		4
.L_17:
        /*004c*/ 	.byte	0x04, 0x36
        /*004e*/ 	.short	(.L_19 - .L_18)
.L_18:
        /*0050*/ 	.word	0x00000008
.L_19:


//--------------------- .nv.callgraph             --------------------------
	.section	.nv.callgraph,"",@"SHT_CUDA_CALLGRAPH"
	.align	4
	.sectionentsize	8
	.align		4
        /*0000*/ 	.word	0x00000000
	.align		4
        /*0004*/ 	.word	0xffffffff
	.align		4
        /*0008*/ 	.word	0x00000000
	.align		4
        /*000c*/ 	.word	0xfffffffe
	.align		4
        /*0010*/ 	.word	0x00000000
	.align		4
        /*0014*/ 	.word	0xfffffffd
	.align		4
        /*0018*/ 	.word	0x00000000
	.align		4
        /*001c*/ 	.word	0xfffffffc


//--------------------- .text._Z5solvePA100_d     --------------------------
	.section	.text._Z5solvePA100_d,"ax",@progbits
	.align	128
        .global         _Z5solvePA100_d
        .type           _Z5solvePA100_d,@function
        .size           _Z5solvePA100_d,(.L_x_10 - _Z5solvePA100_d)
        .other          _Z5solvePA100_d,@"STO_CUDA_ENTRY STV_DEFAULT"
_Z5solvePA100_d:
.text._Z5solvePA100_d:
[----:B------:R-:W-:Y:S01]  /*0000*/  LDC R1, c[0x0][0x37c] ;  /* 0x0000df00ff017b82 */ /* 0x000fe20000000800 */
[----:B------:R-:W0:Y:S07]  /*0010*/  S2R R4, SR_TID.Y ;  /* 0x0000000000047919 */ /* 0x000e2e0000002200 */
[----:B------:R-:W1:Y:S01]  /*0020*/  LDC R0, c[0x0][0x360] ;  /* 0x0000d800ff007b82 */ /* 0x000e620000000800 */
[----:B------:R-:W1:Y:S07]  /*0030*/  S2R R3, SR_TID.X ;  /* 0x0000000000037919 */ /* 0x000e6e0000002100 */
[----:B------:R-:W0:Y:S08]  /*0040*/  S2UR UR5, SR_CTAID.Y ;  /* 0x00000000000579c3 */ /* 0x000e300000002600 */
[----:B------:R-:W0:Y:S08]  /*0050*/  LDC R5, c[0x0][0x364] ;  /* 0x0000d900ff057b82 */ /* 0x000e300000000800 */
[----:B------:R-:W1:Y:S01]  /*0060*/  S2UR UR4, SR_CTAID.X ;  /* 0x00000000000479c3 */ /* 0x000e620000002500 */
[----:B0-----:R-:W-:-:S05]  /*0070*/  IMAD R4, R5, UR5, R4 ;  /* 0x0000000505047c24 */ /* 0x001fca000f8e0204 */
[----:B------:R-:W-:Y:S01]  /*0080*/  ISETP.GT.U32.AND P0, PT, R4, 0x62, PT ;  /* 0x000000620400780c */ /* 0x000fe20003f04070 */
[----:B-1----:R-:W-:-:S05]  /*0090*/  IMAD R3, R0, UR4, R3 ;  /* 0x0000000400037c24 */ /* 0x002fca000f8e0203 */
[----:B------:R-:W-:-:S04]  /*00a0*/  ISETP.GT.OR P0, PT, R3, 0x62, P0 ;  /* 0x000000620300780c */ /* 0x000fc80000704670 */
[----:B------:R-:W-:-:S04]  /*00b0*/  ISETP.EQ.OR P0, PT, R3, RZ, P0 ;  /* 0x000000ff0300720c */ /* 0x000fc80000702670 */
[----:B------:R-:W-:-:S13]  /*00c0*/  ISETP.EQ.OR P0, PT, R4, RZ, P0 ;  /* 0x000000ff0400720c */ /* 0x000fda0000702670 */
[----:B------:R-:W-:Y:S05]  /*00d0*/  @P0 EXIT ;  /* 0x000000000000094d */ /* 0x000fea0003800000 */
[----:B------:R-:W0:Y:S01]  /*00e0*/  LDC.64 R16, c[0x0][0x380] ;  /* 0x0000e000ff107b82 */ /* 0x000e220000000a00 */
[----:B------:R-:W1:Y:S01]  /*00f0*/  LDCU.64 UR6, c[0x0][0x358] ;  /* 0x00006b00ff0677ac */ /* 0x000e620008000a00 */
[----:B0-----:R-:W-:-:S04]  /*0100*/  IMAD.WIDE R16, R3, 0x320, R16 ;  /* 0x0000032003107825 */ /* 0x001fc800078e0210 */
[----:B------:R-:W-:-:S05]  /*0110*/  IMAD.WIDE.U32 R14, R4, 0x8, R16 ;  /* 0x00000008040e7825 */ /* 0x000fca00078e0010 */
[----:B-1----:R-:W2:Y:S01]  /*0120*/  LDG.E.64 R12, desc[UR6][R14.64] ;  /* 0x000000060e0c7981 */ /* 0x002ea2000c1e1b00 */
[----:B------:R-:W0:Y:S01]  /*0130*/  MUFU.RCP64H R3, 100 ;  /* 0x4059000000037908 */ /* 0x000e220000001800 */
[----:B------:R-:W-:Y:S01]  /*0140*/  IMAD.MOV.U32 R8, RZ, RZ, 0x0 ;  /* 0x00000000ff087424 */ /* 0x000fe200078e00ff */
[----:B------:R-:W-:Y:S01]  /*0150*/  UMOV UR4, 0x645a1cac ;  /* 0x645a1cac00047882 */ /* 0x000fe20000000000 */
[----:B------:R-:W-:Y:S01]  /*0160*/  IMAD.MOV.U32 R9, RZ, RZ, 0x40590000 ;  /* 0x40590000ff097424 */ /* 0x000fe200078e00ff */
[----:B------:R-:W-:Y:S01]  /*0170*/  UMOV UR5, 0x3fefdf3b ;  /* 0x3fefdf3b00057882 */ /* 0x000fe20000000000 */
[----:B------:R-:W-:Y:S01]  /*0180*/  IMAD.MOV.U32 R2, RZ, RZ, 0x1 ;  /* 0x00000001ff027424 */ /* 0x000fe200078e00ff */
[----:B------:R-:W-:Y:S01]  /*0190*/  BSSY.RECONVERGENT B0, `(.L_x_0) ;  /* 0x0000014000007945 */ /* 0x000fe20003800200 */
[----:B------:R-:W-:-:S04]  /*01a0*/  IMAD.MOV.U32 R5, RZ, RZ, 0x40590000 ;  /* 0x40590000ff057424 */ /* 0x000fc800078e00ff */
[----:B0-----:R-:W-:-:S08]  /*01b0*/  DFMA R6, R2, -R8, 1 ;  /* 0x3ff000000206742b */ /* 0x001fd00000000808 */
[----:B------:R-:W-:-:S08]  /*01c0*/  DFMA R6, R6, R6, R6 ;  /* 0x000000060606722b */ /* 0x000fd00000000006 */
[----:B------:R-:W-:-:S08]  /*01d0*/  DFMA R2, R2, R6, R2 ;  /* 0x000000060202722b */ /* 0x000fd00000000002 */
[----:B------:R-:W-:-:S08]  /*01e0*/  DFMA R8, R2, -R8, 1 ;  /* 0x3ff000000208742b */ /* 0x000fd00000000808 */
[----:B------:R-:W-:Y:S02]  /*01f0*/  DFMA R2, R2, R8, R2 ;  /* 0x000000080202722b */ /* 0x000fe40000000002 */
[----:B--2---:R-:W-:Y:S01]  /*0200*/  DMUL R6, R12, UR4 ;  /* 0x000000040c067c28 */ /* 0x004fe20008000000 */
[----:B------:R-:W-:-:S07]  /*0210*/  UMOV UR4, URZ ;  /* 0x000000ff00047c82 */ /* 0x000fce0008000000 */
[----:B------:R-:W-:Y:S02]  /*0220*/  DMUL R8, R6, R2 ;  /* 0x0000000206087228 */ /* 0x000fe40000000000 */
[----:B------:R-:W-:-:S06]  /*0230*/  FSETP.GEU.AND P1, PT, |R7|, 6.5827683646048100446e-37, PT ;  /* 0x036000000700780b */ /* 0x000fcc0003f2e200 */
[----:B------:R-:W-:-:S08]  /*0240*/  DFMA R10, R8, -100, R6 ;  /* 0xc0590000080a782b */ /* 0x000fd00000000006 */
[----:B------:R-:W-:-:S10]  /*0250*/  DFMA R2, R2, R10, R8 ;  /* 0x0000000a0202722b */ /* 0x000fd40000000008 */
[----:B------:R-:W-:-:S05]  /*0260*/  FFMA R0, RZ, 3.390625, R3 ;  /* 0x40590000ff007823 */ /* 0x000fca0000000003 */
[----:B------:R-:W-:-:S13]  /*0270*/  FSETP.GT.AND P0, PT, |R0|, 1.469367938527859385e-39, PT ;  /* 0x001000000000780b */ /* 0x000fda0003f04200 */
[----:B------:R-:W-:Y:S05]  /*0280*/  @P0 BRA P1, `(.L_x_1) ;  /* 0x0000000000100947 */ /* 0x000fea0000800000 */
[----:B------:R-:W-:-:S07]  /*0290*/  MOV R0, 0x2b0 ;  /* 0x000002b000007802 */ /* 0x000fce0000000f00 */
[----:B------:R-:W-:Y:S05]  /*02a0*/  CALL.REL.NOINC `($__internal_0_$__cuda_sm20_div_rn_f64_full) ;  /* 0x0000000000b07944 */ /* 0x000fea0003c00000 */
[----:B------:R-:W-:Y:S02]  /*02b0*/  IMAD.MOV.U32 R2, RZ, RZ, R20 ;  /* 0x000000ffff027224 */ /* 0x000fe400078e0014 */
[----:B------:R-:W-:-:S07]  /*02c0*/  IMAD.MOV.U32 R3, RZ, RZ, R21 ;  /* 0x000000ffff037224 */ /* 0x000fce00078e0015 */
.L_x_1:
[----:B------:R-:W-:Y:S05]  /*02d0*/  BSYNC.RECONVERGENT B0 ;  /* 0x0000000000007941 */ /* 0x000fea0003800200 */
.L_x_0:
[----:B------:R-:W2:Y:S04]  /*02e0*/  LDG.E.64 R8, desc[UR6][R14.64+-0x320] ;  /* 0xfffce0060e087981 */ /* 0x000ea8000c1e1b00 */
[----:B------:R-:W2:Y:S01]  /*02f0*/  LDG.E.64 R18, desc[UR6][R14.64+0x320] ;  /* 0x000320060e127981 */ /* 0x000ea2000c1e1b00 */
[----:B------:R-:W-:-:S03]  /*0300*/  VIADD R7, R4, 0xffffffff ;  /* 0xffffffff04077836 */ /* 0x000fc60000000000 */
[----:B------:R-:W3:Y:S01]  /*0310*/  LDG.E.64 R10, desc[UR6][R14.64+0x8] ;  /* 0x000008060e0a7981 */ /* 0x000ee2000c1e1b00 */
[----:B------:R-:W-:-:S06]  /*0320*/  IMAD.WIDE.U32 R16, R7, 0x8, R16 ;  /* 0x0000000807107825 */ /* 0x000fcc00078e0010 */
[----:B------:R-:W4:Y:S01]  /*0330*/  LDG.E.64 R16, desc[UR6][R16.64] ;  /* 0x0000000610107981 */ /* 0x000f22000c1e1b00 */
[----:B------:R-:W0:Y:S01]  /*0340*/  MUFU.RCP64H R7, 100 ;  /* 0x4059000000077908 */ /* 0x000e220000001800 */
[----:B------:R-:W-:Y:S01]  /*0350*/  IMAD.MOV.U32 R6, RZ, RZ, 0x1 ;  /* 0x00000001ff067424 */ /* 0x000fe200078e00ff */
[----:B------:R-:W-:Y:S01]  /*0360*/  UMOV UR8, 0x47ae147b ;  /* 0x47ae147b00087882 */ /* 0x000fe20000000000 */
[----:B------:R-:W-:Y:S01]  /*0370*/  UMOV UR9, 0x3f847ae1 ;  /* 0x3f847ae100097882 */ /* 0x000fe20000000000 */
[----:B------:R-:W-:Y:S01]  /*0380*/  BSSY.RECONVERGENT B0, `(.L_x_2) ;  /* 0x000001b000007945 */ /* 0x000fe20003800200 */
[----:B--2---:R-:W-:Y:S01]  /*0390*/  DADD R18, R8, R18 ;  /* 0x0000000008127229 */ /* 0x004fe20000000012 */
[----:B------:R-:W-:Y:S02]  /*03a0*/  IMAD.MOV.U32 R8, RZ, RZ, 0x0 ;  /* 0x00000000ff087424 */ /* 0x000fe400078e00ff */
[----:B------:R-:W-:-:S05]  /*03b0*/  IMAD.MOV.U32 R9, RZ, RZ, 0x40590000 ;  /* 0x40590000ff097424 */ /* 0x000fca00078e00ff */
[----:B---3--:R-:W-:Y:S02]  /*03c0*/  DADD R10, R18, R10 ;  /* 0x00000000120a7229 */ /* 0x008fe4000000000a */
[----:B0-----:R-:W-:-:S06]  /*03d0*/  DFMA R20, R6, -R8, 1 ;  /* 0x3ff000000614742b */ /* 0x001fcc0000000808 */
[----:B----4-:R-:W-:Y:S02]  /*03e0*/  DADD R10, R10, R16 ;  /* 0x000000000a0a7229 */ /* 0x010fe40000000010 */
[----:B------:R-:W-:-:S06]  /*03f0*/  DFMA R20, R20, R20, R20 ;  /* 0x000000141414722b */ /* 0x000fcc0000000014 */
[----:B------:R-:W-:Y:S02]  /*0400*/  DFMA R10, R12, -4, R10 ;  /* 0xc01000000c0a782b */ /* 0x000fe4000000000a */
[----:B------:R-:W-:-:S06]  /*0410*/  DFMA R20, R6, R20, R6 ;  /* 0x000000140614722b */ /* 0x000fcc0000000006 */
[----:B------:R-:W-:Y:S02]  /*0420*/  DMUL R10, R10, 10 ;  /* 0x402400000a0a7828 */ /* 0x000fe40000000000 */
[----:B------:R-:W-:-:S06]  /*0430*/  DFMA R8, R20, -R8, 1 ;  /* 0x3ff000001408742b */ /* 0x000fcc0000000808 */
[----:B------:R-:W-:Y:S02]  /*0440*/  DMUL R10, R10, UR8 ;  /* 0x000000080a0a7c28 */ /* 0x000fe40008000000 */
[----:B------:R-:W-:-:S08]  /*0450*/  DFMA R20, R20, R8, R20 ;  /* 0x000000081414722b */ /* 0x000fd00000000014 */
[----:B------:R-:W-:Y:S01]  /*0460*/  DMUL R6, R20, R10 ;  /* 0x0000000a14067228 */ /* 0x000fe20000000000 */
[----:B------:R-:W-:-:S07]  /*0470*/  FSETP.GEU.AND P1, PT, |R11|, 6.5827683646048100446e-37, PT ;  /* 0x036000000b00780b */ /* 0x000fce0003f2e200 */
[----:B------:R-:W-:-:S08]  /*0480*/  DFMA R8, R6, -100, R10 ;  /* 0xc05900000608782b */ /* 0x000fd0000000000a */
[----:B------:R-:W-:-:S10]  /*0490*/  DFMA R6, R20, R8, R6 ;  /* 0x000000081406722b */ /* 0x000fd40000000006 */
[----:B------:R-:W-:-:S05]  /*04a0*/  FFMA R0, RZ, 3.390625, R7 ;  /* 0x40590000ff007823 */ /* 0x000fca0000000007 */
[----:B------:R-:W-:-:S13]  /*04b0*/  FSETP.GT.AND P0, PT, |R0|, 1.469367938527859385e-39, PT ;  /* 0x001000000000780b */ /* 0x000fda0003f04200 */
[----:B------:R-:W-:Y:S05]  /*04c0*/  @P0 BRA P1, `(.L_x_3) ;  /* 0x0000000000180947 */ /* 0x000fea0000800000 */
[----:B------:R-:W-:Y:S01]  /*04d0*/  IMAD.MOV.U32 R6, RZ, RZ, R10 ;  /* 0x000000ffff067224 */ /* 0x000fe200078e000a */
[----:B------:R-:W-:Y:S01]  /*04e0*/  MOV R0, 0x510 ;  /* 0x0000051000007802 */ /* 0x000fe20000000f00 */
[----:B------:R-:W-:-:S07]  /*04f0*/  IMAD.MOV.U32 R7, RZ, RZ, R11 ;  /* 0x000000ffff077224 */ /* 0x000fce00078e000b */
[----:B------:R-:W-:Y:S05]  /*0500*/  CALL.REL.NOINC `($__internal_0_$__cuda_sm20_div_rn_f64_full) ;  /* 0x0000000000187944 */ /* 0x000fea0003c00000 */
[----:B------:R-:W-:Y:S02]  /*0510*/  IMAD.MOV.U32 R6, RZ, RZ, R20 ;  /* 0x000000ffff067224 */ /* 0x000fe400078e0014 */
[----:B------:R-:W-:-:S07]  /*0520*/  IMAD.MOV.U32 R7, RZ, RZ, R21 ;  /* 0x000000ffff077224 */ /* 0x000fce00078e0015 */
.L_x_3:
[----:B------:R-:W-:Y:S05]  /*0530*/  BSYNC.RECONVERGENT B0 ;  /* 0x0000000000007941 */ /* 0x000fea0003800200 */
.L_x_2:
[----:B------:R-:W-:-:S07]  /*0540*/  DADD R2, R6, R2 ;  /* 0x0000000006027229 */ /* 0x000fce0000000002 */
[----:B------:R-:W-:Y:S01]  /*0550*/  STG.E.64 desc[UR6][R14.64], R2 ;  /* 0x000000020e007986 */ /* 0x000fe2000c101b06 */
[----:B------:R-:W-:Y:S05]  /*0560*/  EXIT ;  /* 0x000000000000794d */ /* 0x000fea0003800000 */
        .weak           $__internal_0_$__cuda_sm20_div_rn_f64_full
        .type           $__internal_0_$__cuda_sm20_div_rn_f64_full,@function
        .size           $__internal_0_$__cuda_sm20_div_rn_f64_full,(.L_x_10 - $__internal_0_$__cuda_sm20_div_rn_f64_full)
$__internal_0_$__cuda_sm20_div_rn_f64_full:
[C---:B------:R-:W-:Y:S01]  /*0570*/  FSETP.GEU.AND P0, PT, |R5|.reuse, 1.469367938527859385e-39, PT ;  /* 0x001000000500780b */ /* 0x040fe20003f0e200 */
[----:B------:R-:W-:Y:S01]  /*0580*/  IMAD.U32 R8, RZ, RZ, UR4 ;  /* 0x00000004ff087e24 */ /* 0x000fe2000f8e00ff */
[----:B------:R-:W-:Y:S01]  /*0590*/  LOP3.LUT R9, R5, 0x800fffff, RZ, 0xc0, !PT ;  /* 0x800fffff05097812 */ /* 0x000fe200078ec0ff */
[----:B------:R-:W-:Y:S01]  /*05a0*/  IMAD.U32 R10, RZ, RZ, UR4 ;  /* 0x00000004ff0a7e24 */ /* 0x000fe2000f8e00ff */
[----:B------:R-:W-:Y:S01]  /*05b0*/  FSETP.GEU.AND P2, PT, |R7|, 1.469367938527859385e-39, PT ;  /* 0x001000000700780b */ /* 0x000fe20003f4e200 */
[----:B------:R-:W-:Y:S01]  /*05c0*/  IMAD.MOV.U32 R18, RZ, RZ, 0x1 ;  /* 0x00000001ff127424 */ /* 0x000fe200078e00ff */
[----:B------:R-:W-:Y:S01]  /*05d0*/  LOP3.LUT R11, R9, 0x3ff00000, RZ, 0xfc, !PT ;  /* 0x3ff00000090b7812 */ /* 0x000fe200078efcff */
[----:B------:R-:W-:Y:S01]  /*05e0*/  IMAD.MOV.U32 R9, RZ, RZ, R5 ;  /* 0x000000ffff097224 */ /* 0x000fe200078e0005 */
[----:B------:R-:W-:Y:S01]  /*05f0*/  LOP3.LUT R26, R7, 0x7ff00000, RZ, 0xc0, !PT ;  /* 0x7ff00000071a7812 */ /* 0x000fe200078ec0ff */
[----:B------:R-:W-:Y:S01]  /*0600*/  IMAD.MOV.U32 R27, RZ, RZ, 0x1ca00000 ;  /* 0x1ca00000ff1b7424 */ /* 0x000fe200078e00ff */
[----:B------:R-:W-:Y:S01]  /*0610*/  LOP3.LUT R29, R5, 0x7ff00000, RZ, 0xc0, !PT ;  /* 0x7ff00000051d7812 */ /* 0x000fe200078ec0ff */
[----:B------:R-:W-:Y:S02]  /*0620*/  BSSY.RECONVERGENT B1, `(.L_x_4) ;  /* 0x000004e000017945 */ /* 0x000fe40003800200 */
[----:B------:R-:W-:Y:S01]  /*0630*/  @!P0 DMUL R10, R8, 8.98846567431157953865e+307 ;  /* 0x7fe00000080a8828 */ /* 0x000fe20000000000 */
[----:B------:R-:W-:-:S03]  /*0640*/  ISETP.GE.U32.AND P1, PT, R26, R29, PT ;  /* 0x0000001d1a00720c */ /* 0x000fc60003f26070 */
[----:B------:R-:W-:Y:S02]  /*0650*/  @!P2 LOP3.LUT R21, R9, 0x7ff00000, RZ, 0xc0, !PT ;  /* 0x7ff000000915a812 */ /* 0x000fe400078ec0ff */
[----:B------:R-:W0:Y:S02]  /*0660*/  MUFU.RCP64H R19, R11 ;  /* 0x0000000b00137308 */ /* 0x000e240000001800 */
[----:B------:R-:W-:Y:S02]  /*0670*/  @!P2 ISETP.GE.U32.AND P3, PT, R26, R21, PT ;  /* 0x000000151a00a20c */ /* 0x000fe40003f66070 */
[----:B------:R-:W-:Y:S02]  /*0680*/  @!P0 LOP3.LUT R29, R11, 0x7ff00000, RZ, 0xc0, !PT ;  /* 0x7ff000000b1d8812 */ /* 0x000fe400078ec0ff */
[----:B------:R-:W-:-:S04]  /*0690*/  @!P2 SEL R21, R27, 0x63400000, !P3 ;  /* 0x634000001b15a807 */ /* 0x000fc80005800000 */
[----:B------:R-:W-:-:S04]  /*06a0*/  @!P2 LOP3.LUT R24, R21, 0x80000000, R7, 0xf8, !PT ;  /* 0x800000001518a812 */ /* 0x000fc800078ef807 */
[----:B------:R-:W-:Y:S01]  /*06b0*/  @!P2 LOP3.LUT R25, R24, 0x100000, RZ, 0xfc, !PT ;  /* 0x001000001819a812 */ /* 0x000fe200078efcff */
[----:B------:R-:W-:Y:S01]  /*06c0*/  @!P2 IMAD.MOV.U32 R24, RZ, RZ, RZ ;  /* 0x000000ffff18a224 */ /* 0x000fe200078e00ff */
[----:B0-----:R-:W-:-:S08]  /*06d0*/  DFMA R22, R18, -R10, 1 ;  /* 0x3ff000001216742b */ /* 0x001fd0000000080a */
[----:B------:R-:W-:-:S08]  /*06e0*/  DFMA R22, R22, R22, R22 ;  /* 0x000000161616722b */ /* 0x000fd00000000016 */
[----:B------:R-:W-:Y:S01]  /*06f0*/  DFMA R22, R18, R22, R18 ;  /* 0x000000161216722b */ /* 0x000fe20000000012 */
[----:B------:R-:W-:Y:S01]  /*0700*/  SEL R19, R27, 0x63400000, !P1 ;  /* 0x634000001b137807 */ /* 0x000fe20004800000 */
[----:B------:R-:W-:-:S03]  /*0710*/  IMAD.MOV.U32 R18, RZ, RZ, R6 ;  /* 0x000000ffff127224 */ /* 0x000fc600078e0006 */
[----:B------:R-:W-:-:S03]  /*0720*/  LOP3.LUT R19, R19, 0x800fffff, R7, 0xf8, !PT ;  /* 0x800fffff13137812 */ /* 0x000fc600078ef807 */
[----:B------:R-:W-:-:S03]  /*0730*/  DFMA R20, R22, -R10, 1 ;  /* 0x3ff000001614742b */ /* 0x000fc6000000080a */
[----:B------:R-:W-:-:S05]  /*0740*/  @!P2 DFMA R18, R18, 2, -R24 ;  /* 0x400000001212a82b */ /* 0x000fca0000000818 */
[----:B------:R-:W-:-:S08]  /*0750*/  DFMA R20, R22, R20, R22 ;  /* 0x000000141614722b */ /* 0x000fd00000000016 */
[----:B------:R-:W-:-:S08]  /*0760*/  DMUL R22, R20, R18 ;  /* 0x0000001214167228 */ /* 0x000fd00000000000 */
[----:B------:R-:W-:-:S08]  /*0770*/  DFMA R24, R22, -R10, R18 ;  /* 0x8000000a1618722b */ /* 0x000fd00000000012 */
[----:B------:R-:W-:Y:S01]  /*0780*/  DFMA R24, R20, R24, R22 ;  /* 0x000000181418722b */ /* 0x000fe20000000016 */
[----:B------:R-:W-:Y:S01]  /*0790*/  IMAD.MOV.U32 R22, RZ, RZ, R26 ;  /* 0x000000ffff167224 */ /* 0x000fe200078e001a */
[----:B------:R-:W-:Y:S01]  /*07a0*/  @!P2 LOP3.LUT R22, R19, 0x7ff00000, RZ, 0xc0, !PT ;  /* 0x7ff000001316a812 */ /* 0x000fe200078ec0ff */
[----:B------:R-:W-:-:S04]  /*07b0*/  VIADD R21, R29, 0xffffffff ;  /* 0xffffffff1d157836 */ /* 0x000fc80000000000 */
[----:B------:R-:W-:-:S05]  /*07c0*/  VIADD R20, R22, 0xffffffff ;  /* 0xffffffff16147836 */ /* 0x000fca0000000000 */
[----:B------:R-:W-:-:S04]  /*07d0*/  ISETP.GT.U32.AND P0, PT, R20, 0x7feffffe, PT ;  /* 0x7feffffe1400780c */ /* 0x000fc80003f04070 */
[----:B------:R-:W-:-:S13]  /*07e0*/  ISETP.GT.U32.OR P0, PT, R21, 0x7feffffe, P0 ;  /* 0x7feffffe1500780c */ /* 0x000fda0000704470 */
[----:B------:R-:W-:Y:S05]  /*07f0*/  @P0 BRA `(.L_x_5) ;  /* 0x00000000006c0947 */ /* 0x000fea0003800000 */
[----:B------:R-:W-:-:S04]  /*0800*/  LOP3.LUT R7, R9, 0x7ff00000, RZ, 0xc0, !PT ;  /* 0x7ff0000009077812 */ /* 0x000fc800078ec0ff */
[CC--:B------:R-:W-:Y:S02]  /*0810*/  VIADDMNMX R6, R26.reuse, -R7.reuse, 0xb9600000, !PT ;  /* 0xb96000001a067446 */ /* 0x0c0fe40007800907 */
[----:B------:R-:W-:Y:S02]  /*0820*/  ISETP.GE.U32.AND P0, PT, R26, R7, PT ;  /* 0x000000071a00720c */ /* 0x000fe40003f06070 */
[----:B------:R-:W-:Y:S02]  /*0830*/  VIMNMX R6, PT, PT, R6, 0x46a00000, PT ;  /* 0x46a0000006067848 */ /* 0x000fe40003fe0100 */
[----:B------:R-:W-:-:S05]  /*0840*/  SEL R27, R27, 0x63400000, !P0 ;  /* 0x634000001b1b7807 */ /* 0x000fca0004000000 */
[----:B------:R-:W-:Y:S02]  /*0850*/  IMAD.IADD R22, R6, 0x1, -R27 ;  /* 0x0000000106167824 */ /* 0x000fe400078e0a1b */
[----:B------:R-:W-:Y:S02]  /*0860*/  IMAD.MOV.U32 R6, RZ, RZ, RZ ;  /* 0x000000ffff067224 */ /* 0x000fe400078e00ff */
[----:B------:R-:W-:-:S06]  /*0870*/  VIADD R7, R22, 0x7fe00000 ;  /* 0x7fe0000016077836 */ /* 0x000fcc0000000000 */
[----:B------:R-:W-:-:S10]  /*0880*/  DMUL R20, R24, R6 ;  /* 0x0000000618147228 */ /* 0x000fd40000000000 */
[----:B------:R-:W-:-:S13]  /*0890*/  FSETP.GTU.AND P0, PT, |R21|, 1.469367938527859385e-39, PT ;  /* 0x001000001500780b */ /* 0x000fda0003f0c200 */
[----:B------:R-:W-:Y:S05]  /*08a0*/  @P0 BRA `(.L_x_6) ;  /* 0x0000000000940947 */ /* 0x000fea0003800000 */
[----:B------:R-:W-:-:S06]  /*08b0*/  DFMA R10, R24, -R10, R18 ;  /* 0x8000000a180a722b */ /* 0x000fcc0000000012 */
[----:B------:R-:W-:-:S04]  /*08c0*/  IMAD.MOV.U32 R10, RZ, RZ, RZ ;  /* 0x000000ffff0a7224 */ /* 0x000fc800078e00ff */
[C---:B------:R-:W-:Y:S02]  /*08d0*/  FSETP.NEU.AND P0, PT, R11.reuse, RZ, PT ;  /* 0x000000ff0b00720b */ /* 0x040fe40003f0d000 */
[----:B------:R-:W-:-:S04]  /*08e0*/  LOP3.LUT R6, R11, 0x80000000, R9, 0x48, !PT ;  /* 0x800000000b067812 */ /* 0x000fc800078e4809 */
[----:B------:R-:W-:-:S07]  /*08f0*/  LOP3.LUT R11, R6, R7, RZ, 0xfc, !PT ;  /* 0x00000007060b7212 */ /* 0x000fce00078efcff */
[----:B------:R-:W-:Y:S05]  /*0900*/  @!P0 BRA `(.L_x_6) ;  /* 0x00000000007c8947 */ /* 0x000fea0003800000 */
[----:B------:R-:W-:Y:S01]  /*0910*/  IMAD.MOV R9, RZ, RZ, -R22 ;  /* 0x000000ffff097224 */ /* 0x000fe200078e0a16 */
[----:B------:R-:W-:Y:S01]  /*0920*/  DMUL.RP R10, R24, R10 ;  /* 0x0000000a180a7228 */ /* 0x000fe20000008000 */
[----:B------:R-:W-:Y:S01]  /*0930*/  IMAD.MOV.U32 R8, RZ, RZ, RZ ;  /* 0x000000ffff087224 */ /* 0x000fe200078e00ff */
[----:B------:R-:W-:-:S05]  /*0940*/  IADD3 R7, PT, PT, -R22, -0x43300000, RZ ;  /* 0xbcd0000016077810 */ /* 0x000fca0007ffe1ff */
[----:B------:R-:W-:-:S10]  /*0950*/  DFMA R8, R20, -R8, R24 ;  /* 0x800000081408722b */ /* 0x000fd40000000018 */
[----:B------:R-:W-:Y:S02]  /*0960*/  FSETP.NEU.AND P0, PT, |R9|, R7, PT ;  /* 0x000000070900720b */ /* 0x000fe40003f0d200 */
[----:B------:R-:W-:Y:S02]  /*0970*/  LOP3.LUT R7, R11, R6, RZ, 0x3c, !PT ;  /* 0x000000060b077212 */ /* 0x000fe400078e3cff */
[----:B------:R-:W-:Y:S02]  /*0980*/  FSEL R20, R10, R20, !P0 ;  /* 0x000000140a147208 */ /* 0x000fe40004000000 */
[----:B------:R-:W-:Y:S01]  /*0990*/  FSEL R21, R7, R21, !P0 ;  /* 0x0000001507157208 */ /* 0x000fe20004000000 */
[----:B------:R-:W-:Y:S06]  /*09a0*/  BRA `(.L_x_6) ;  /* 0x0000000000547947 */ /* 0x000fec0003800000 */
.L_x_5:
[----:B------:R-:W-:-:S14]  /*09b0*/  DSETP.NAN.AND P0, PT, R6, R6, PT ;  /* 0x000000060600722a */ /* 0x000fdc0003f08000 */
[----:B------:R-:W-:Y:S05]  /*09c0*/  @P0 BRA `(.L_x_7) ;  /* 0x0000000000440947 */ /* 0x000fea0003800000 */
[----:B------:R-:W-:-:S14]  /*09d0*/  DSETP.NAN.AND P0, PT, R8, R8, PT ;  /* 0x000000080800722a */ /* 0x000fdc0003f08000 */
[----:B------:R-:W-:Y:S05]  /*09e0*/  @P0 BRA `(.L_x_8) ;  /* 0x0000000000300947 */ /* 0x000fea0003800000 */
[----:B------:R-:W-:Y:S01]  /*09f0*/  ISETP.NE.AND P0, PT, R22, R29, PT ;  /* 0x0000001d1600720c */ /* 0x000fe20003f05270 */
[----:B------:R-:W-:Y:S02]  /*0a00*/  IMAD.MOV.U32 R20, RZ, RZ, 0x0 ;  /* 0x00000000ff147424 */ /* 0x000fe400078e00ff */
[----:B------:R-:W-:-:S10]  /*0a10*/  IMAD.MOV.U32 R21, RZ, RZ, -0x80000 ;  /* 0xfff80000ff157424 */ /* 0x000fd400078e00ff */
[----:B------:R-:W-:Y:S05]  /*0a20*/  @!P0 BRA `(.L_x_6) ;  /* 0x0000000000348947 */ /* 0x000fea0003800000 */
[----:B------:R-:W-:Y:S02]  /*0a30*/  ISETP.NE.AND P0, PT, R22, 0x7ff00000, PT ;  /* 0x7ff000001600780c */ /* 0x000fe40003f05270 */
[----:B------:R-:W-:Y:S02]  /*0a40*/  LOP3.LUT R21, R7, 0x80000000, R9, 0x48, !PT ;  /* 0x8000000007157812 */ /* 0x000fe400078e4809 */
[----:B------:R-:W-:-:S13]  /*0a50*/  ISETP.EQ.OR P0, PT, R29, RZ, !P0 ;  /* 0x000000ff1d00720c */ /* 0x000fda0004702670 */
[----:B------:R-:W-:Y:S01]  /*0a60*/  @P0 LOP3.LUT R6, R21, 0x7ff00000, RZ, 0xfc, !PT ;  /* 0x7ff0000015060812 */ /* 0x000fe200078efcff */
[----:B------:R-:W-:Y:S02]  /*0a70*/  @!P0 IMAD.MOV.U32 R20, RZ, RZ, RZ ;  /* 0x000000ffff148224 */ /* 0x000fe400078e00ff */
[----:B------:R-:W-:Y:S02]  /*0a80*/  @P0 IMAD.MOV.U32 R20, RZ, RZ, RZ ;  /* 0x000000ffff140224 */ /* 0x000fe400078e00ff */
[----:B------:R-:W-:Y:S01]  /*0a90*/  @P0 IMAD.MOV.U32 R21, RZ, RZ, R6 ;  /* 0x000000ffff150224 */ /* 0x000fe200078e0006 */
[----:B------:R-:W-:Y:S06]  /*0aa0*/  BRA `(.L_x_6) ;  /* 0x0000000000147947 */ /* 0x000fec0003800000 */
.L_x_8:
[----:B------:R-:W-:Y:S01]  /*0ab0*/  LOP3.LUT R21, R9, 0x80000, RZ, 0xfc, !PT ;  /* 0x0008000009157812 */ /* 0x000fe200078efcff */
[----:B------:R-:W-:Y:S01]  /*0ac0*/  IMAD.MOV.U32 R20, RZ, RZ, R8 ;  /* 0x000000ffff147224 */ /* 0x000fe200078e0008 */
[----:B------:R-:W-:Y:S06]  /*0ad0*/  BRA `(.L_x_6) ;  /* 0x0000000000087947 */ /* 0x000fec0003800000 */
.L_x_7:
[----:B------:R-:W-:Y:S01]  /*0ae0*/  LOP3.LUT R21, R7, 0x80000, RZ, 0xfc, !PT ;  /* 0x0008000007157812 */ /* 0x000fe200078efcff */
[----:B------:R-:W-:-:S07]  /*0af0*/  IMAD.MOV.U32 R20, RZ, RZ, R6 ;  /* 0x000000ffff147224 */ /* 0x000fce00078e0006 */
.L_x_6:
[----:B------:R-:W-:Y:S05]  /*0b00*/  BSYNC.RECONVERGENT B1 ;  /* 0x0000000000017941 */ /* 0x000fea0003800200 */
.L_x_4:
[----:B------:R-:W-:Y:S02]  /*0b10*/  IMAD.MOV.U32 R6, RZ, RZ, R0 ;  /* 0x000000ffff067224 */ /* 0x000fe400078e0000 */
[----:B------:R-:W-:-:S04]  /*0b20*/  IMAD.MOV.U32 R7, RZ, RZ, 0x0 ;  /* 0x00000000ff077424 */ /* 0x000fc800078e00ff */
[----:B------:R-:W-:Y:S05]  /*0b30*/  RET.REL.NODEC R6 `(_Z5solvePA100_d) ;  /* 0xfffffff406307950 */ /* 0x000fea0003c3ffff */
.L_x_9:
[----:B------:R-:W-:-:S00]  /*0b40*/  BRA `(.L_x_9) ;  /* 0xfffffffc00fc7947 */ /* 0x000fc0000383ffff */
[----:B------:R-:W-:-:S00]  /*0b50*/  NOP ;  /* 0x0000000000007918 */ /* 0x000fc00000000000 */
        /* <DEDUP_REMOVED lines=10> */
.L_x_10:


//--------------------- .nv.shared.reserved.0     --------------------------
	.section	.nv.shared.reserved.0,"aw",@nobits
	.weak		__nv_reservedSMEM_offset_0_alias
	.size		__nv_reservedSMEM_offset_0_alias, 0, 64
	.other		__nv_reservedSMEM_offset_0_alias,@"STO_CUDA_RESERVED_SHARED STV_DEFAULT"
__nv_reservedSMEM_offset_0_alias:
	.zero		0
	.zero		64


//--------------------- .nv.constant0._Z5solvePA100_d --------------------------
	.section	.nv.constant0._Z5solvePA100_d,"a",@progbits
	.sectionflags	@""
	.align	4
.nv.constant0._Z5solvePA100_d:
	.zero		904


//--------------------- SYMBOLS --------------------------

	.type		.nv.reservedSmem.offset0,@object
	.size		.nv.reservedSmem.offset0,0x4
